	.headerflags	@"EF_CUDA_TEXMODE_UNIFIED EF_CUDA_64BIT_ADDRESS EF_CUDA_ACCELERATORS EF_CUDA_SM90 EF_CUDA_VIRTUAL_SM(EF_CUDA_SM90)"
	.elftype	@"ET_EXEC"


//--------------------- .nv.info                  --------------------------
	.section	.nv.info,"",@"SHT_CUDA_INFO"
	.align	4


	//----- nvinfo : EIATTR_REGCOUNT
	.align		4
        /*0000*/ 	.byte	0x04, 0x2f
        /*0002*/ 	.short	(.L_1 - .L_0)
	.align		4
.L_0:
        /*0004*/ 	.word	index@(triton_poi_fused_div_sub_0)
        /*0008*/ 	.word	0x00000020


	//----- nvinfo : EIATTR_MIN_STACK_SIZE
	.align		4
.L_1:
        /*000c*/ 	.byte	0x04, 0x12
        /*000e*/ 	.short	(.L_3 - .L_2)
	.align		4
.L_2:
        /*0010*/ 	.word	index@(triton_poi_fused_div_sub_0)
        /*0014*/ 	.word	0x00000000


	//----- nvinfo : EIATTR_FRAME_SIZE
	.align		4
.L_3:
        /*0018*/ 	.byte	0x04, 0x11
        /*001a*/ 	.short	(.L_5 - .L_4)
	.align		4
.L_4:
        /*001c*/ 	.word	index@(triton_poi_fused_div_sub_0)
        /*0020*/ 	.word	0x00000000


	//----- nvinfo : EIATTR_MIN_STACK_SIZE
	.align		4
.L_5:
        /*0024*/ 	.byte	0x04, 0x12
        /*0026*/ 	.short	(.L_7 - .L_6)
	.align		4
.L_6:
        /*0028*/ 	.word	index@(triton_poi_fused_div_sub_0)
        /*002c*/ 	.word	0x00000000
.L_7:


//--------------------- .nv.info.triton_poi_fused_div_sub_0 --------------------------
	.section	.nv.info.triton_poi_fused_div_sub_0,"",@"SHT_CUDA_INFO"
	.sectionflags	@""
	.align	4


	//----- nvinfo : EIATTR_CUDA_API_VERSION
	.align		4
        /*0000*/ 	.byte	0x04, 0x37
        /*0002*/ 	.short	(.L_9 - .L_8)
.L_8:
        /*0004*/ 	.word	0x0000007c


	//----- nvinfo : EIATTR_KPARAM_INFO
	.align		4
.L_9:
        /*0008*/ 	.byte	0x04, 0x17
        /*000a*/ 	.short	(.L_11 - .L_10)
.L_10:
        /*000c*/ 	.word	0x00000000
        /*0010*/ 	.short	0x0007
        /*0012*/ 	.short	0x0034
        /*0014*/ 	.byte	0x00, 0xf0, 0x11, 0x00


	//----- nvinfo : EIATTR_KPARAM_INFO
	.align		4
.L_11:
        /*0018*/ 	.byte	0x04, 0x17
        /*001a*/ 	.short	(.L_13 - .L_12)
.L_12:
        /*001c*/ 	.word	0x00000000
        /*0020*/ 	.short	0x0006
        /*0022*/ 	.short	0x0030
        /*0024*/ 	.byte	0x00, 0xf0, 0x11, 0x00


	//----- nvinfo : EIATTR_KPARAM_INFO
	.align		4
.L_13:
        /*0028*/ 	.byte	0x04, 0x17
        /*002a*/ 	.short	(.L_15 - .L_14)
.L_14:
        /*002c*/ 	.word	0x00000000
        /*0030*/ 	.short	0x0005
        /*0032*/ 	.short	0x0028
        /*0034*/ 	.byte	0x00, 0xf4, 0x21, 0x00


	//----- nvinfo : EIATTR_KPARAM_INFO
	.align		4
.L_15:
        /*0038*/ 	.byte	0x04, 0x17
        /*003a*/ 	.short	(.L_17 - .L_16)
.L_16:
        /*003c*/ 	.word	0x00000000
        /*0040*/ 	.short	0x0004
        /*0042*/ 	.short	0x0020
        /*0044*/ 	.byte	0x00, 0xf4, 0x21, 0x00


	//----- nvinfo : EIATTR_KPARAM_INFO
	.align		4
.L_17:
        /*0048*/ 	.byte	0x04, 0x17
        /*004a*/ 	.short	(.L_19 - .L_18)
.L_18:
        /*004c*/ 	.word	0x00000000
        /*0050*/ 	.short	0x0003
        /*0052*/ 	.short	0x0018
        /*0054*/ 	.byte	0x00, 0xf4, 0x21, 0x00


	//----- nvinfo : EIATTR_KPARAM_INFO
	.align		4
.L_19:
        /*0058*/ 	.byte	0x04, 0x17
        /*005a*/ 	.short	(.L_21 - .L_20)
.L_20:
        /*005c*/ 	.word	0x00000000
        /*0060*/ 	.short	0x0002
        /*0062*/ 	.short	0x0010
        /*0064*/ 	.byte	0x00, 0xf4, 0x21, 0x00


	//----- nvinfo : EIATTR_KPARAM_INFO
	.align		4
.L_21:
        /*0068*/ 	.byte	0x04, 0x17
        /*006a*/ 	.short	(.L_23 - .L_22)
.L_22:
        /*006c*/ 	.word	0x00000000
        /*0070*/ 	.short	0x0001
        /*0072*/ 	.short	0x0008
        /*0074*/ 	.byte	0x00, 0xf4, 0x21, 0x00


	//----- nvinfo : EIATTR_KPARAM_INFO
	.align		4
.L_23:
        /*0078*/ 	.byte	0x04, 0x17
        /*007a*/ 	.short	(.L_25 - .L_24)
.L_24:
        /*007c*/ 	.word	0x00000000
        /*0080*/ 	.short	0x0000
        /*0082*/ 	.short	0x0000
        /*0084*/ 	.byte	0x00, 0xf4, 0x21, 0x00


	//----- nvinfo : EIATTR_SPARSE_MMA_MASK
	.align		4
.L_25:
        /*0088*/ 	.byte	0x03, 0x50
        /*008a*/ 	.short	0x0000


	//----- nvinfo : EIATTR_MAXREG_COUNT
	.align		4
        /*008c*/ 	.byte	0x03, 0x1b
        /*008e*/ 	.short	0x00ff


	//----- nvinfo : EIATTR_EXIT_INSTR_OFFSETS
	.align		4
        /*0090*/ 	.byte	0x04, 0x1c
        /*0092*/ 	.short	(.L_27 - .L_26)


	//   ....[0]....
.L_26:
        /*0094*/ 	.word	0x00000bf0


	//   ....[1]....
        /*0098*/ 	.word	0x00000c30


	//----- nvinfo : EIATTR_REQNTID
	.align		4
.L_27:
        /*009c*/ 	.byte	0x04, 0x10
        /*009e*/ 	.short	(.L_29 - .L_28)
.L_28:
        /*00a0*/ 	.word	0x00000080
        /*00a4*/ 	.word	0x00000001
        /*00a8*/ 	.word	0x00000001


	//----- nvinfo : EIATTR_CBANK_PARAM_SIZE
	.align		4
.L_29:
        /*00ac*/ 	.byte	0x03, 0x19
        /*00ae*/ 	.short	0x0038


	//----- nvinfo : EIATTR_PARAM_CBANK
	.align		4
        /*00b0*/ 	.byte	0x04, 0x0a
        /*00b2*/ 	.short	(.L_31 - .L_30)
	.align		4
.L_30:
        /*00b4*/ 	.word	index@(.nv.constant0.triton_poi_fused_div_sub_0)
        /*00b8*/ 	.short	0x0210
        /*00ba*/ 	.short	0x0038


	//----- nvinfo : EIATTR_SW_WAR
	.align		4
.L_31:
        /*00bc*/ 	.byte	0x04, 0x36
        /*00be*/ 	.short	(.L_33 - .L_32)
.L_32:
        /*00c0*/ 	.word	0x00000008
.L_33:


//--------------------- .nv.callgraph             --------------------------
	.section	.nv.callgraph,"",@"SHT_CUDA_CALLGRAPH"
	.align	4
	.sectionentsize	8
	.align		4
        /*0000*/ 	.word	0x00000000
	.align		4
        /*0004*/ 	.word	0xffffffff
	.align		4
        /*0008*/ 	.word	0x00000000
	.align		4
        /*000c*/ 	.word	0xfffffffe
	.align		4
        /*0010*/ 	.word	0x00000000
	.align		4
        /*0014*/ 	.word	0xfffffffd
	.align		4
        /*0018*/ 	.word	0x00000000
	.align		4
        /*001c*/ 	.word	0xfffffffc


//--------------------- .text.triton_poi_fused_div_sub_0 --------------------------
	.section	.text.triton_poi_fused_div_sub_0,"ax",@progbits
	.sectionflags	@"SHF_BARRIERS=1"
	.align	128
        .global         triton_poi_fused_div_sub_0
        .type           triton_poi_fused_div_sub_0,@function
        .size           triton_poi_fused_div_sub_0,(.L_x_1 - triton_poi_fused_div_sub_0)
        .other          triton_poi_fused_div_sub_0,@"STO_CUDA_ENTRY STV_DEFAULT"
triton_poi_fused_div_sub_0:
.text.triton_poi_fused_div_sub_0:
[----:B------:R-:W0:Y:S01]  /*0000*/  LDC R1, c[0x0][0x28] ;  /* 0x00000a00ff017b82 */ /* 0x000e220000000800 */
[----:B------:R-:W1:Y:S07]  /*0010*/  S2R R27, SR_CTAID.Y ;  /* 0x00000000001b7919 */ /* 0x000e6e0000002600 */
[----:B------:R-:W2:Y:S01]  /*0020*/  LDC.64 R6, c[0x0][0x220] ;  /* 0x00008800ff067b82 */ /* 0x000ea20000000a00 */
[----:B------:R-:W-:Y:S01]  /*0030*/  HFMA2.MMA R2, -RZ, RZ, 0, 0 ;  /* 0x00000000ff027435 */ /* 0x000fe200000001ff */
[----:B------:R-:W-:Y:S01]  /*0040*/  ULDC.64 UR6, c[0x0][0x208] ;  /* 0x0000820000067ab9 */ /* 0x000fe20000000a00 */
[----:B------:R-:W3:Y:S01]  /*0050*/  S2R R21, SR_TID.X ;  /* 0x0000000000157919 */ /* 0x000ee20000002100 */
[----:B------:R-:W4:Y:S04]  /*0060*/  S2R R28, SR_CTAID.X ;  /* 0x00000000001c7919 */ /* 0x000f280000002500 */
[----:B------:R-:W5:Y:S08]  /*0070*/  LDC.64 R4, c[0x0][0x218] ;  /* 0x00008600ff047b82 */ /* 0x000f700000000a00 */
[----:B------:R-:W4:Y:S01]  /*0080*/  LDC.64 R8, c[0x0][0x210] ;  /* 0x00008400ff087b82 */ /* 0x000f220000000a00 */
[----:B------:R-:W-:-:S02]  /*0090*/  MOV R20, RZ ;  /* 0x000000ff00147202 */ /* 0x000fc40000000f00 */
[----:B------:R-:W-:Y:S02]  /*00a0*/  CS2R R16, SRZ ;  /* 0x0000000000107805 */ /* 0x000fe4000001ff00 */
[----:B------:R-:W-:-:S03]  /*00b0*/  CS2R R18, SRZ ;  /* 0x0000000000127805 */ /* 0x000fc6000001ff00 */
[----:B------:R-:W4:Y:S01]  /*00c0*/  LDC.64 R24, c[0x0][0x228] ;  /* 0x00008a00ff187b82 */ /* 0x000f220000000a00 */
[C---:B-1----:R-:W-:Y:S01]  /*00d0*/  IMAD.HI R3, R27.reuse, 0x55555556, RZ ;  /* 0x555555561b037827 */ /* 0x042fe200078e02ff */
[----:B------:R-:W-:-:S04]  /*00e0*/  ISETP.GE.AND P2, PT, R27, 0xc, PT ;  /* 0x0000000c1b00780c */ /* 0x000fc80003f46270 */
[----:B------:R-:W-:-:S05]  /*00f0*/  LEA.HI R3, R3, R3, RZ, 0x1 ;  /* 0x0000000303037211 */ /* 0x000fca00078f08ff */
[----:B------:R-:W-:-:S04]  /*0100*/  IMAD R22, R3, -0x3, R27 ;  /* 0xfffffffd03167824 */ /* 0x000fc800078e021b */
[----:B--2---:R-:W-:Y:S01]  /*0110*/  IMAD.WIDE R6, R22, 0x4, R6 ;  /* 0x0000000416067825 */ /* 0x004fe200078e0206 */
[----:B---3--:R-:W-:-:S04]  /*0120*/  SHF.L.U32 R0, R21, 0x2, RZ ;  /* 0x0000000215007819 */ /* 0x008fc800000006ff */
[----:B------:R1:W2:Y:S01]  /*0130*/  @!P2 LDG.E.EL R2, desc[UR6][R6.64] ;  /* 0x000000060602a981 */ /* 0x0002a2000c2e1900 */
[----:B------:R-:W-:Y:S01]  /*0140*/  LOP3.LUT R0, R0, 0x1fc, RZ, 0xc0, !PT ;  /* 0x000001fc00007812 */ /* 0x000fe200078ec0ff */
[----:B-----5:R-:W-:Y:S01]  /*0150*/  IMAD.WIDE R12, R22, 0x4, R4 ;  /* 0x00000004160c7825 */ /* 0x020fe200078e0204 */
[----:B----4-:R-:W-:Y:S02]  /*0160*/  SHF.L.U32 R28, R28, 0xa, RZ ;  /* 0x0000000a1c1c7819 */ /* 0x010fe400000006ff */
[----:B------:R-:W-:Y:S02]  /*0170*/  LEA R27, R27, R0, 0x12 ;  /* 0x000000001b1b7211 */ /* 0x000fe400078e90ff */
[----:B------:R-:W3:Y:S02]  /*0180*/  @!P2 LDG.E.EL R20, desc[UR6][R12.64] ;  /* 0x000000060c14a981 */ /* 0x000ee4000c2e1900 */
[----:B------:R-:W-:-:S05]  /*0190*/  IADD3 R27, R28, R27, RZ ;  /* 0x0000001b1c1b7210 */ /* 0x000fca0007ffe0ff */
[----:B0-----:R-:W-:-:S05]  /*01a0*/  IMAD.WIDE R10, R27, 0x4, R8 ;  /* 0x000000041b0a7825 */ /* 0x001fca00078e0208 */
[----:B------:R0:W3:Y:S01]  /*01b0*/  @!P2 LDG.E.EL.128 R16, desc[UR6][R10.64] ;  /* 0x000000060a10a981 */ /* 0x0000e2000c2e1d00 */
[----:B------:R-:W-:Y:S02]  /*01c0*/  IADD3 R23, R27, 0x200, RZ ;  /* 0x000002001b177810 */ /* 0x000fe40007ffe0ff */
[----:B------:R-:W-:Y:S02]  /*01d0*/  CS2R R4, SRZ ;  /* 0x0000000000047805 */ /* 0x000fe4000001ff00 */
[----:B-1----:R-:W-:Y:S01]  /*01e0*/  CS2R R6, SRZ ;  /* 0x0000000000067805 */ /* 0x002fe2000001ff00 */
[----:B------:R-:W-:-:S05]  /*01f0*/  IMAD.WIDE R14, R23, 0x4, R8 ;  /* 0x00000004170e7825 */ /* 0x000fca00078e0208 */
[----:B------:R1:W4:Y:S01]  /*0200*/  @!P2 LDG.E.EL.128 R4, desc[UR6][R14.64] ;  /* 0x000000060e04a981 */ /* 0x000322000c2e1d00 */
[----:B------:R-:W-:Y:S02]  /*0210*/  CS2R R8, SRZ ;  /* 0x0000000000087805 */ /* 0x000fe4000001ff00 */
[----:B0-----:R-:W-:Y:S01]  /*0220*/  CS2R R10, SRZ ;  /* 0x00000000000a7805 */ /* 0x001fe2000001ff00 */
[----:B------:R-:W-:Y:S01]  /*0230*/  IMAD.WIDE R26, R27, 0x4, R24 ;  /* 0x000000041b1a7825 */ /* 0x000fe200078e0218 */
[----:B------:R-:W-:-:S03]  /*0240*/  CS2R R12, SRZ ;  /* 0x00000000000c7805 */ /* 0x000fc6000001ff00 */
[----:B------:R-:W-:Y:S01]  /*0250*/  IMAD.WIDE R24, R23, 0x4, R24 ;  /* 0x0000000417187825 */ /* 0x000fe200078e0218 */
[----:B------:R-:W5:Y:S01]  /*0260*/  @!P2 LDG.E.EL.128 R8, desc[UR6][R26.64] ;  /* 0x000000061a08a981 */ /* 0x000f62000c2e1d00 */
[----:B-1----:R-:W-:-:S06]  /*0270*/  CS2R R14, SRZ ;  /* 0x00000000000e7805 */ /* 0x002fcc000001ff00 */
[----:B------:R0:W4:Y:S01]  /*0280*/  @!P2 LDG.E.EL.128 R12, desc[UR6][R24.64] ;  /* 0x00000006180ca981 */ /* 0x000122000c2e1d00 */
[----:B------:R-:W1:Y:S01]  /*0290*/  S2UR UR5, SR_CgaCtaId ;  /* 0x00000000000579c3 */ /* 0x000e620000008800 */
[----:B------:R-:W-:Y:S02]  /*02a0*/  UMOV UR4, 0x400 ;  /* 0x0000040000047882 */ /* 0x000fe40000000000 */
[----:B-1----:R-:W-:-:S06]  /*02b0*/  UPRMT UR4, UR5, 0x654, UR4 ;  /* 0x0000065405047896 */ /* 0x002fcc0008000004 */
[----:B------:R-:W-:Y:S02]  /*02c0*/  LEA R0, R0, UR4, 0x2 ;  /* 0x0000000400007c11 */ /* 0x000fe4000f8e10ff */
[----:B------:R-:W-:Y:S02]  /*02d0*/  LOP3.LUT R28, R28, 0x7f, R21, 0xf8, !PT ;  /* 0x0000007f1c1c7812 */ /* 0x000fe400078ef815 */
[----:B------:R-:W-:Y:S01]  /*02e0*/  LOP3.LUT R21, R21, 0x7f, RZ, 0xc0, !PT ;  /* 0x0000007f15157812 */ /* 0x000fe200078ec0ff */
[----:B------:R-:W-:Y:S01]  /*02f0*/  IMAD R3, R3, 0xc0000, R22 ;  /* 0x000c000003037824 */ /* 0x000fe200078e0216 */
[C---:B------:R-:W-:Y:S02]  /*0300*/  LOP3.LUT R22, R28.reuse, 0x80, RZ, 0xfc, !PT ;  /* 0x000000801c167812 */ /* 0x040fe400078efcff */
[C---:B0-----:R-:W-:Y:S02]  /*0310*/  LOP3.LUT R24, R28.reuse, 0x180, RZ, 0xfc, !PT ;  /* 0x000001801c187812 */ /* 0x041fe400078efcff */
[----:B------:R-:W-:-:S02]  /*0320*/  LOP3.LUT R26, R28, 0x100, RZ, 0xfc, !PT ;  /* 0x000001001c1a7812 */ /* 0x000fc400078efcff */
[----:B------:R-:W-:Y:S01]  /*0330*/  LOP3.LUT R29, R28, 0x280, RZ, 0xfc, !PT ;  /* 0x000002801c1d7812 */ /* 0x000fe200078efcff */
[--C-:B------:R-:W-:Y:S02]  /*0340*/  IMAD R27, R22, 0x3, R3.reuse ;  /* 0x00000003161b7824 */ /* 0x100fe400078e0203 */
[--C-:B------:R-:W-:Y:S02]  /*0350*/  IMAD R22, R24, 0x3, R3.reuse ;  /* 0x0000000318167824 */ /* 0x100fe400078e0203 */
[--C-:B------:R-:W-:Y:S02]  /*0360*/  IMAD R26, R26, 0x3, R3.reuse ;  /* 0x000000031a1a7824 */ /* 0x100fe400078e0203 */
[----:B------:R-:W-:Y:S01]  /*0370*/  IMAD R24, R29, 0x3, R3 ;  /* 0x000000031d187824 */ /* 0x000fe200078e0203 */
[C---:B--2---:R-:W-:Y:S02]  /*0380*/  FSETP.GT.AND P0, PT, |R2|.reuse, 8.50705917302346158658e+37, PT ;  /* 0x7e8000000200780b */ /* 0x044fe40003f04200 */
[----:B------:R-:W-:-:S11]  /*0390*/  FSETP.GEU.AND P1, PT, |R2|, 1.175494350822287508e-38, PT ;  /* 0x008000000200780b */ /* 0x000fd60003f2e200 */
[----:B------:R-:W-:-:S04]  /*03a0*/  @P0 FMUL R2, R2, 0.25 ;  /* 0x3e80000002020820 */ /* 0x000fc80000400000 */
[----:B------:R-:W-:Y:S01]  /*03b0*/  @!P1 FMUL R2, R2, 16777216 ;  /* 0x4b80000002029820 */ /* 0x000fe20000400000 */
[C---:B---3--:R-:W-:Y:S01]  /*03c0*/  FADD R23, -R20.reuse, R16 ;  /* 0x0000001014177221 */ /* 0x048fe20000000100 */
[----:B------:R-:W-:-:S04]  /*03d0*/  FADD R17, -R20, R17 ;  /* 0x0000001114117221 */ /* 0x000fc80000000100 */
[----:B------:R-:W0:Y:S01]  /*03e0*/  MUFU.RCP R2, R2 ;  /* 0x0000000200027308 */ /* 0x000e220000001000 */
[C---:B------:R-:W-:Y:S01]  /*03f0*/  FADD R25, -R20.reuse, R18 ;  /* 0x0000001214197221 */ /* 0x040fe20000000100 */
[----:B------:R-:W-:Y:S01]  /*0400*/  FADD R19, -R20, R19 ;  /* 0x0000001314137221 */ /* 0x000fe20000000100 */
[----:B------:R-:W-:Y:S01]  /*0410*/  @P0 FMUL R23, R23, 0.25 ;  /* 0x3e80000017170820 */ /* 0x000fe20000400000 */
[----:B------:R-:W-:Y:S01]  /*0420*/  @P0 FMUL R17, R17, 0.25 ;  /* 0x3e80000011110820 */ /* 0x000fe20000400000 */
[----:B------:R-:W-:Y:S01]  /*0430*/  @P0 FMUL R25, R25, 0.25 ;  /* 0x3e80000019190820 */ /* 0x000fe20000400000 */
[----:B------:R-:W-:Y:S01]  /*0440*/  @P0 FMUL R19, R19, 0.25 ;  /* 0x3e80000013130820 */ /* 0x000fe20000400000 */
[----:B------:R-:W-:Y:S01]  /*0450*/  @!P1 FMUL R23, R23, 16777216 ;  /* 0x4b80000017179820 */ /* 0x000fe20000400000 */
[----:B------:R-:W-:Y:S01]  /*0460*/  @!P1 FMUL R17, R17, 16777216 ;  /* 0x4b80000011119820 */ /* 0x000fe20000400000 */
[----:B------:R-:W-:Y:S01]  /*0470*/  @!P1 FMUL R25, R25, 16777216 ;  /* 0x4b80000019199820 */ /* 0x000fe20000400000 */
[----:B------:R-:W-:Y:S01]  /*0480*/  @!P1 FMUL R19, R19, 16777216 ;  /* 0x4b80000013139820 */ /* 0x000fe20000400000 */
[C---:B0-----:R-:W-:Y:S01]  /*0490*/  FMUL R16, R2.reuse, R23 ;  /* 0x0000001702107220 */ /* 0x041fe20000400000 */
[C---:B------:R-:W-:Y:S01]  /*04a0*/  FMUL R17, R2.reuse, R17 ;  /* 0x0000001102117220 */ /* 0x040fe20000400000 */
[C---:B------:R-:W-:Y:S01]  /*04b0*/  FMUL R18, R2.reuse, R25 ;  /* 0x0000001902127220 */ /* 0x040fe20000400000 */
[----:B------:R-:W-:-:S05]  /*04c0*/  FMUL R19, R2, R19 ;  /* 0x0000001302137220 */ /* 0x000fca0000400000 */
[----:B------:R0:W-:Y:S01]  /*04d0*/  STS.128 [R0], R16 ;  /* 0x0000001000007388 */ /* 0x0001e20000000c00 */
[C---:B----4-:R-:W-:Y:S01]  /*04e0*/  FADD R23, -R20.reuse, R4 ;  /* 0x0000000414177221 */ /* 0x050fe20000000100 */
[C---:B------:R-:W-:Y:S01]  /*04f0*/  FADD R5, -R20.reuse, R5 ;  /* 0x0000000514057221 */ /* 0x040fe20000000100 */
[C---:B------:R-:W-:Y:S01]  /*0500*/  FADD R25, -R20.reuse, R6 ;  /* 0x0000000614197221 */ /* 0x040fe20000000100 */
[----:B0-----:R-:W-:Y:S01]  /*0510*/  LEA R16, R21, UR4, 0x2 ;  /* 0x0000000415107c11 */ /* 0x001fe2000f8e10ff */
[----:B------:R-:W-:Y:S01]  /*0520*/  BAR.SYNC.DEFER_BLOCKING 0x0 ;  /* 0x0000000000007b1d */ /* 0x000fe20000010000 */
        /* <DEDUP_REMOVED lines=8> */
[----:B------:R-:W0:Y:S04]  /*05b0*/  LDS R17, [R16] ;  /* 0x0000000010117984 */ /* 0x000e280000000800 */
[----:B------:R-:W1:Y:S04]  /*05c0*/  LDS R21, [R16+0x200] ;  /* 0x0002000010157984 */ /* 0x000e680000000800 */
[----:B------:R-:W2:Y:S04]  /*05d0*/  LDS R18, [R16+0x400] ;  /* 0x0004000010127984 */ /* 0x000ea80000000800 */
[----:B------:R-:W3:Y:S01]  /*05e0*/  LDS R19, [R16+0x600] ;  /* 0x0006000010137984 */ /* 0x000ee20000000800 */
[----:B------:R-:W-:Y:S01]  /*05f0*/  @!P1 FMUL R7, R7, 16777216 ;  /* 0x4b80000007079820 */ /* 0x000fe20000400000 */
[C---:B------:R-:W-:Y:S01]  /*0600*/  FMUL R4, R2.reuse, R23 ;  /* 0x0000001702047220 */ /* 0x040fe20000400000 */
[C---:B------:R-:W-:Y:S01]  /*0610*/  FMUL R5, R2.reuse, R5 ;  /* 0x0000000502057220 */ /* 0x040fe20000400000 */
[C---:B------:R-:W-:Y:S01]  /*0620*/  FMUL R6, R2.reuse, R25 ;  /* 0x0000001902067220 */ /* 0x040fe20000400000 */
[----:B------:R-:W-:Y:S01]  /*0630*/  FMUL R7, R2, R7 ;  /* 0x0000000702077220 */ /* 0x000fe20000400000 */
[----:B------:R-:W-:Y:S01]  /*0640*/  BAR.SYNC.DEFER_BLOCKING 0x0 ;  /* 0x0000000000007b1d */ /* 0x000fe20000010000 */
[----:B------:R-:W-:-:S02]  /*0650*/  LOP3.LUT R23, R28, 0x200, RZ, 0xfc, !PT ;  /* 0x000002001c177812 */ /* 0x000fc400078efcff */
[----:B------:R-:W-:-:S03]  /*0660*/  LOP3.LUT R25, R28, 0x300, RZ, 0xfc, !PT ;  /* 0x000003001c197812 */ /* 0x000fc600078efcff */
[--C-:B------:R-:W-:Y:S02]  /*0670*/  IMAD R23, R23, 0x3, R3.reuse ;  /* 0x0000000317177824 */ /* 0x100fe400078e0203 */
[--C-:B------:R-:W-:Y:S01]  /*0680*/  IMAD R25, R25, 0x3, R3.reuse ;  /* 0x0000000319197824 */ /* 0x100fe200078e0203 */
[----:B------:R4:W-:Y:S02]  /*0690*/  STS.128 [R0], R4 ;  /* 0x0000000400007388 */ /* 0x0009e40000000c00 */
[C---:B----4-:R-:W-:Y:S01]  /*06a0*/  LOP3.LUT R4, R28.reuse, 0x380, RZ, 0xfc, !PT ;  /* 0x000003801c047812 */ /* 0x050fe200078efcff */
[--C-:B------:R-:W-:Y:S02]  /*06b0*/  IMAD R28, R28, 0x3, R3.reuse ;  /* 0x000000031c1c7824 */ /* 0x100fe400078e0203 */
[--C-:B-----5:R-:W-:Y:S01]  /*06c0*/  FADD R5, R9, -R20.reuse ;  /* 0x8000001409057221 */ /* 0x120fe20000000000 */
[----:B------:R-:W-:Y:S01]  /*06d0*/  FADD R9, R13, -R20 ;  /* 0x800000140d097221 */ /* 0x000fe20000000000 */
[----:B------:R-:W-:-:S02]  /*06e0*/  IMAD R3, R4, 0x3, R3 ;  /* 0x0000000304037824 */ /* 0x000fc400078e0203 */
[--C-:B------:R-:W-:Y:S01]  /*06f0*/  FADD R4, R8, -R20.reuse ;  /* 0x8000001408047221 */ /* 0x100fe20000000000 */
[--C-:B------:R-:W-:Y:S02]  /*0700*/  FADD R8, R12, -R20.reuse ;  /* 0x800000140c087221 */ /* 0x100fe40000000000 */
[----:B------:R-:W4:Y:S01]  /*0710*/  LDC.64 R12, c[0x0][0x230] ;  /* 0x00008c00ff0c7b82 */ /* 0x000f220000000a00 */
[--C-:B------:R-:W-:Y:S01]  /*0720*/  FADD R6, R10, -R20.reuse ;  /* 0x800000140a067221 */ /* 0x100fe20000000000 */
[--C-:B------:R-:W-:Y:S01]  /*0730*/  FADD R7, R11, -R20.reuse ;  /* 0x800000140b077221 */ /* 0x100fe20000000000 */
[--C-:B------:R-:W-:Y:S01]  /*0740*/  FADD R10, R14, -R20.reuse ;  /* 0x800000140e0a7221 */ /* 0x100fe20000000000 */
[----:B------:R-:W-:Y:S01]  /*0750*/  FADD R11, R15, -R20 ;  /* 0x800000140f0b7221 */ /* 0x000fe20000000000 */
[----:B------:R-:W-:Y:S01]  /*0760*/  @P0 FMUL R4, R4, 0.25 ;  /* 0x3e80000004040820 */ /* 0x000fe20000400000 */
[----:B------:R-:W-:Y:S01]  /*0770*/  @P0 FMUL R5, R5, 0.25 ;  /* 0x3e80000005050820 */ /* 0x000fe20000400000 */
[----:B------:R-:W-:Y:S01]  /*0780*/  @P0 FMUL R6, R6, 0.25 ;  /* 0x3e80000006060820 */ /* 0x000fe20000400000 */
[----:B------:R-:W-:Y:S01]  /*0790*/  @P0 FMUL R7, R7, 0.25 ;  /* 0x3e80000007070820 */ /* 0x000fe20000400000 */
        /* <DEDUP_REMOVED lines=8> */
[----:B------:R-:W-:Y:S01]  /*0820*/  @!P1 FMUL R8, R8, 16777216 ;  /* 0x4b80000008089820 */ /* 0x000fe20000400000 */
[--C-:B----4-:R-:W-:Y:S01]  /*0830*/  IMAD.WIDE R14, R28, 0x4, R12.reuse ;  /* 0x000000041c0e7825 */ /* 0x110fe200078e020c */
[----:B------:R-:W-:Y:S03]  /*0840*/  BAR.SYNC.DEFER_BLOCKING 0x0 ;  /* 0x0000000000007b1d */ /* 0x000fe60000010000 */
[----:B------:R-:W-:Y:S01]  /*0850*/  @!P1 FMUL R9, R9, 16777216 ;  /* 0x4b80000009099820 */ /* 0x000fe20000400000 */
[----:B------:R-:W-:Y:S01]  /*0860*/  @!P1 FMUL R10, R10, 16777216 ;  /* 0x4b8000000a0a9820 */ /* 0x000fe20000400000 */
[----:B------:R-:W-:Y:S01]  /*0870*/  @!P1 FMUL R11, R11, 16777216 ;  /* 0x4b8000000b0b9820 */ /* 0x000fe20000400000 */
[C---:B------:R-:W-:Y:S01]  /*0880*/  FMUL R4, R2.reuse, R4 ;  /* 0x0000000402047220 */ /* 0x040fe20000400000 */
[C---:B------:R-:W-:Y:S01]  /*0890*/  FMUL R5, R2.reuse, R5 ;  /* 0x0000000502057220 */ /* 0x040fe20000400000 */
[C---:B------:R-:W-:Y:S01]  /*08a0*/  FMUL R6, R2.reuse, R6 ;  /* 0x0000000602067220 */ /* 0x040fe20000400000 */
[C---:B------:R-:W-:Y:S01]  /*08b0*/  FMUL R7, R2.reuse, R7 ;  /* 0x0000000702077220 */ /* 0x040fe20000400000 */
[C---:B------:R-:W-:Y:S01]  /*08c0*/  FMUL R8, R2.reuse, R8 ;  /* 0x0000000802087220 */ /* 0x040fe20000400000 */
[C---:B------:R-:W-:Y:S01]  /*08d0*/  FMUL R9, R2.reuse, R9 ;  /* 0x0000000902097220 */ /* 0x040fe20000400000 */
[C---:B------:R-:W-:Y:S01]  /*08e0*/  FMUL R10, R2.reuse, R10 ;  /* 0x0000000a020a7220 */ /* 0x040fe20000400000 */
[----:B------:R-:W-:Y:S01]  /*08f0*/  FMUL R11, R2, R11 ;  /* 0x0000000b020b7220 */ /* 0x000fe20000400000 */
[----:B0-----:R0:W-:Y:S04]  /*0900*/  @!P2 STG.E desc[UR6][R14.64], R17 ;  /* 0x000000110e00a986 */ /* 0x0011e8000c101906 */
[----:B------:R-:W4:Y:S04]  /*0910*/  LDS R2, [R16] ;  /* 0x0000000010027984 */ /* 0x000f280000000800 */
[----:B------:R-:W5:Y:S01]  /*0920*/  LDS R17, [R16+0x200] ;  /* 0x0002000010117984 */ /* 0x000f620000000800 */
[----:B0-----:R-:W-:-:S05]  /*0930*/  IMAD.WIDE R14, R27, 0x4, R12 ;  /* 0x000000041b0e7825 */ /* 0x001fca00078e020c */
[----:B-1----:R0:W-:Y:S02]  /*0940*/  @!P2 STG.E desc[UR6][R14.64], R21 ;  /* 0x000000150e00a986 */ /* 0x0021e4000c101906 */
[--C-:B0-----:R-:W-:Y:S01]  /*0950*/  IMAD.WIDE R14, R26, 0x4, R12.reuse ;  /* 0x000000041a0e7825 */ /* 0x101fe200078e020c */
[----:B------:R-:W0:Y:S04]  /*0960*/  LDC.64 R20, c[0x0][0x238] ;  /* 0x00008e00ff147b82 */ /* 0x000e280000000a00 */
[----:B--2---:R1:W-:Y:S04]  /*0970*/  @!P2 STG.E desc[UR6][R14.64], R18 ;  /* 0x000000120e00a986 */ /* 0x0043e8000c101906 */
[----:B------:R-:W-:Y:S01]  /*0980*/  LDS R18, [R16+0x600] ;  /* 0x0006000010127984 */ /* 0x000fe20000000800 */
[----:B-1----:R-:W-:-:S05]  /*0990*/  IMAD.WIDE R14, R22, 0x4, R12 ;  /* 0x00000004160e7825 */ /* 0x002fca00078e020c */
[----:B---3--:R1:W-:Y:S04]  /*09a0*/  @!P2 STG.E desc[UR6][R14.64], R19 ;  /* 0x000000130e00a986 */ /* 0x0083e8000c101906 */
[----:B------:R-:W2:Y:S01]  /*09b0*/  LDS R19, [R16+0x400] ;  /* 0x0004000010137984 */ /* 0x000ea20000000800 */
[----:B-1----:R-:W-:-:S05]  /*09c0*/  IMAD.WIDE R14, R23, 0x4, R12 ;  /* 0x00000004170e7825 */ /* 0x002fca00078e020c */
[----:B----4-:R1:W-:Y:S02]  /*09d0*/  @!P2 STG.E desc[UR6][R14.64], R2 ;  /* 0x000000020e00a986 */ /* 0x0103e4000c101906 */
[----:B-1----:R-:W-:-:S05]  /*09e0*/  IMAD.WIDE R14, R24, 0x4, R12 ;  /* 0x00000004180e7825 */ /* 0x002fca00078e020c */
[----:B-----5:R1:W-:Y:S02]  /*09f0*/  @!P2 STG.E desc[UR6][R14.64], R17 ;  /* 0x000000110e00a986 */ /* 0x0203e4000c101906 */
[----:B-1----:R-:W-:-:S04]  /*0a00*/  IMAD.WIDE R14, R25, 0x4, R12 ;  /* 0x00000004190e7825 */ /* 0x002fc800078e020c */
[----:B------:R-:W-:Y:S01]  /*0a10*/  IMAD.WIDE R12, R3, 0x4, R12 ;  /* 0x00000004030c7825 */ /* 0x000fe200078e020c */
[----:B--2---:R-:W-:Y:S04]  /*0a20*/  @!P2 STG.E desc[UR6][R14.64], R19 ;  /* 0x000000130e00a986 */ /* 0x004fe8000c101906 */
[----:B------:R-:W-:Y:S01]  /*0a30*/  @!P2 STG.E desc[UR6][R12.64], R18 ;  /* 0x000000120c00a986 */ /* 0x000fe2000c101906 */
[----:B------:R-:W-:Y:S06]  /*0a40*/  BAR.SYNC.DEFER_BLOCKING 0x0 ;  /* 0x0000000000007b1d */ /* 0x000fec0000010000 */
[----:B------:R1:W-:Y:S02]  /*0a50*/  STS.128 [R0], R4 ;  /* 0x0000000400007388 */ /* 0x0003e40000000c00 */
[----:B------:R-:W-:Y:S06]  /*0a60*/  BAR.SYNC.DEFER_BLOCKING 0x0 ;  /* 0x0000000000007b1d */ /* 0x000fec0000010000 */
[----:B------:R-:W2:Y:S04]  /*0a70*/  LDS R19, [R16] ;  /* 0x0000000010137984 */ /* 0x000ea80000000800 */
[----:B------:R-:W3:Y:S04]  /*0a80*/  LDS R15, [R16+0x200] ;  /* 0x00020000100f7984 */ /* 0x000ee80000000800 */
[----:B------:R-:W4:Y:S04]  /*0a90*/  LDS R17, [R16+0x400] ;  /* 0x0004000010117984 */ /* 0x000f280000000800 */
[----:B------:R-:W5:Y:S01]  /*0aa0*/  LDS R2, [R16+0x600] ;  /* 0x0006000010027984 */ /* 0x000f620000000800 */
[----:B------:R-:W-:Y:S06]  /*0ab0*/  BAR.SYNC.DEFER_BLOCKING 0x0 ;  /* 0x0000000000007b1d */ /* 0x000fec0000010000 */
[----:B------:R2:W-:Y:S02]  /*0ac0*/  STS.128 [R0], R8 ;  /* 0x0000000800007388 */ /* 0x0005e40000000c00 */
[----:B------:R-:W-:Y:S06]  /*0ad0*/  BAR.SYNC.DEFER_BLOCKING 0x0 ;  /* 0x0000000000007b1d */ /* 0x000fec0000010000 */
[----:B------:R-:W5:Y:S04]  /*0ae0*/  LDS R14, [R16] ;  /* 0x00000000100e7984 */ /* 0x000f680000000800 */
[----:B------:R-:W5:Y:S04]  /*0af0*/  LDS R13, [R16+0x200] ;  /* 0x00020000100d7984 */ /* 0x000f680000000800 */
[----:B------:R-:W5:Y:S01]  /*0b00*/  LDS R12, [R16+0x400] ;  /* 0x00040000100c7984 */ /* 0x000f620000000800 */
[----:B0-----:R-:W-:-:S04]  /*0b10*/  IMAD.WIDE R28, R28, 0x4, R20 ;  /* 0x000000041c1c7825 */ /* 0x001fc800078e0214 */
[--C-:B-1----:R-:W-:Y:S01]  /*0b20*/  IMAD.WIDE R4, R27, 0x4, R20.reuse ;  /* 0x000000041b047825 */ /* 0x102fe200078e0214 */
[----:B--2---:R0:W-:Y:S03]  /*0b30*/  @!P2 STG.E desc[UR6][R28.64], R19 ;  /* 0x000000131c00a986 */ /* 0x0041e6000c101906 */
[--C-:B------:R-:W-:Y:S01]  /*0b40*/  IMAD.WIDE R26, R26, 0x4, R20.reuse ;  /* 0x000000041a1a7825 */ /* 0x100fe200078e0214 */
[----:B---3--:R1:W-:Y:S03]  /*0b50*/  @!P2 STG.E desc[UR6][R4.64], R15 ;  /* 0x0000000f0400a986 */ /* 0x0083e6000c101906 */
[--C-:B------:R-:W-:Y:S01]  /*0b60*/  IMAD.WIDE R6, R22, 0x4, R20.reuse ;  /* 0x0000000416067825 */ /* 0x100fe200078e0214 */
[----:B----4-:R1:W-:Y:S03]  /*0b70*/  @!P2 STG.E desc[UR6][R26.64], R17 ;  /* 0x000000111a00a986 */ /* 0x0103e6000c101906 */
[--C-:B------:R-:W-:Y:S01]  /*0b80*/  IMAD.WIDE R8, R23, 0x4, R20.reuse ;  /* 0x0000000417087825 */ /* 0x100fe200078e0214 */
[----:B-----5:R1:W-:Y:S03]  /*0b90*/  @!P2 STG.E desc[UR6][R6.64], R2 ;  /* 0x000000020600a986 */ /* 0x0203e6000c101906 */
[----:B------:R-:W-:-:S04]  /*0ba0*/  IMAD.WIDE R10, R24, 0x4, R20 ;  /* 0x00000004180a7825 */ /* 0x000fc800078e0214 */
[----:B0-----:R-:W-:Y:S01]  /*0bb0*/  IMAD.WIDE R18, R25, 0x4, R20 ;  /* 0x0000000419127825 */ /* 0x001fe200078e0214 */
[----:B------:R1:W-:Y:S04]  /*0bc0*/  @!P2 STG.E desc[UR6][R8.64], R14 ;  /* 0x0000000e0800a986 */ /* 0x0003e8000c101906 */
[----:B------:R1:W-:Y:S04]  /*0bd0*/  @!P2 STG.E desc[UR6][R10.64], R13 ;  /* 0x0000000d0a00a986 */ /* 0x0003e8000c101906 */
[----:B------:R1:W-:Y:S01]  /*0be0*/  @!P2 STG.E desc[UR6][R18.64], R12 ;  /* 0x0000000c1200a986 */ /* 0x0003e2000c101906 */
[----:B------:R-:W-:Y:S05]  /*0bf0*/  @P2 EXIT ;  /* 0x000000000000294d */ /* 0x000fea0003800000 */
[----:B-1----:R-:W0:Y:S01]  /*0c00*/  LDS R5, [R16+0x600] ;  /* 0x0006000010057984 */ /* 0x002e220000000800 */
[----:B------:R-:W-:-:S05]  /*0c10*/  IMAD.WIDE R20, R3, 0x4, R20 ;  /* 0x0000000403147825 */ /* 0x000fca00078e0214 */
[----:B0-----:R-:W-:Y:S01]  /*0c20*/  STG.E desc[UR6][R20.64], R5 ;  /* 0x0000000514007986 */ /* 0x001fe2000c101906 */
[----:B------:R-:W-:Y:S05]  /*0c30*/  EXIT ;  /* 0x000000000000794d */ /* 0x000fea0003800000 */
.L_x_0:
[----:B------:R-:W-:-:S00]  /*0c40*/  BRA `(.L_x_0) ;  /* 0xfffffffc00fc7947 */ /* 0x000fc0000383ffff */
[----:B------:R-:W-:-:S00]  /*0c50*/  NOP ;  /* 0x0000000000007918 */ /* 0x000fc00000000000 */
        /* <DEDUP_REMOVED lines=10> */
.L_x_1:


//--------------------- .nv.shared.triton_poi_fused_div_sub_0 --------------------------
	.section	.nv.shared.triton_poi_fused_div_sub_0,"aw",@nobits
	.sectionflags	@""
	.align	16
	.zero		1024


//--------------------- .nv.constant0.triton_poi_fused_div_sub_0 --------------------------
	.section	.nv.constant0.triton_poi_fused_div_sub_0,"a",@progbits
	.sectionflags	@""
	.align	4
.nv.constant0.triton_poi_fused_div_sub_0:
	.zero		584
